//
// Generated by NVIDIA NVVM Compiler
//
// Compiler Build ID: CL-36424714
// Cuda compilation tools, release 13.0, V13.0.88
// Based on NVVM 20.0.0
//

.version 9.0
.target sm_100
.address_size 64

	// .globl	_Z12helloFromGPUv
.extern .func  (.param .b32 func_retval0) vprintf
(
	.param .b64 vprintf_param_0,
	.param .b64 vprintf_param_1
)
;
.global .align 1 .b8 $str[30] = {72, 101, 108, 108, 111, 44, 32, 87, 111, 114, 108, 100, 33, 32, 102, 114, 111, 109, 32, 116, 104, 114, 101, 97, 100, 32, 37, 100, 10};

.visible .entry _Z12helloFromGPUv()
{
	.local .align 8 .b8 	__local_depot0[8];
	.reg .b64 	%SP;
	.reg .b64 	%SPL;
	.reg .b32 	%r<4>;
	.reg .b64 	%rd<5>;

	mov.u64 	%SPL, __local_depot0;
	cvta.local.u64 	%SP, %SPL;
	add.u64 	%rd1, %SP, 0;
	add.u64 	%rd2, %SPL, 0;
	mov.u32 	%r1, %tid.x;
	st.local.u32 	[%rd2], %r1;
	mov.u64 	%rd3, $str;
	cvta.global.u64 	%rd4, %rd3;
	{ // callseq 0, 0
	.param .b64 param0;
	st.param.b64 	[param0], %rd4;
	.param .b64 param1;
	st.param.b64 	[param1], %rd1;
	.param .b32 retval0;
	call.uni (retval0), 
	vprintf, 
	(
	param0, 
	param1
	);
	ld.param.b32 	%r2, [retval0];
	} // callseq 0
	ret;

}


// ===== COMPILED SASS (sm_100) =====

	.target	sm_100

	.elftype	@"ET_EXEC"


//--------------------- .note.nv.tkinfo           --------------------------
	.section	.note.nv.tkinfo,"",@"SHT_NOTE"
	.sectionflags	@"SHF_NOTE_NV_TKINFO"
	.tkinfo
        /*0018*/ 	.word	0x00000002
        /*0030*/ 	.string	""
        /*0030*/ 	.string	"ptxas"
        /*0030*/ 	.string	"Cuda compilation tools, release 13.0, V13.0.88"
        /*0030*/ 	.string	"Build cuda_13.0.r13.0/compiler.36424714_0"
        /*0030*/ 	.string	"-arch sm_100 -m 64 "



//--------------------- .note.nv.cuinfo           --------------------------
	.section	.note.nv.cuinfo,"",@"SHT_NOTE"
	.sectionflags	@"SHF_NOTE_NV_CUINFO"
        /*0018*/ 	.short	0x0002
        /*001a*/ 	.short	0x0064
        /*001c*/ 	.short	0x0082
	.zero		2


//--------------------- .nv.info                  --------------------------
	.section	.nv.info,"",@"SHT_CUDA_INFO"
	.align	4


	//----- nvinfo : EIATTR_REGCOUNT
	.align		4
        /*0000*/ 	.byte	0x04, 0x2f
        /*0002*/ 	.short	(.L_2 - .L_1)
	.align		4
.L_1:
        /*0004*/ 	.word	index@(_Z12helloFromGPUv)
        /*0008*/ 	.word	0x00000018


	//----- nvinfo : EIATTR_FRAME_SIZE
	.align		4
.L_2:
        /*000c*/ 	.byte	0x04, 0x11
        /*000e*/ 	.short	(.L_4 - .L_3)
	.align		4
.L_3:
        /*0010*/ 	.word	index@(_Z12helloFromGPUv)
        /*0014*/ 	.word	0x00000008


	//----- nvinfo : EIATTR_MIN_STACK_SIZE
	.align		4
.L_4:
        /*0018*/ 	.byte	0x04, 0x12
        /*001a*/ 	.short	(.L_6 - .L_5)
	.align		4
.L_5:
        /*001c*/ 	.word	index@(_Z12helloFromGPUv)
        /*0020*/ 	.word	0x00000008
.L_6:


//--------------------- .nv.compat                --------------------------
	.section	.nv.compat,"",@"SHT_CUDA_COMPAT_INFO"
	.align	4
        /*0000*/ 	.byte	0x02, 0x09, 0x00, 0x00, 0x02, 0x02, 0x01, 0x00, 0x02, 0x05, 0x05, 0x00, 0x03, 0x07, 0x01, 0x01
        /*0010*/ 	.byte	0x02, 0x03, 0x00, 0x00, 0x02, 0x06, 0x01, 0x00, 0x04, 0x0b, 0x08, 0x00, 0x09, 0x00, 0x00, 0x00
        /*0020*/ 	.byte	0x00, 0x00, 0x00, 0x00


//--------------------- .nv.info._Z12helloFromGPUv --------------------------
	.section	.nv.info._Z12helloFromGPUv,"",@"SHT_CUDA_INFO"
	.sectionflags	@""
	.align	4


	//----- nvinfo : EIATTR_CUDA_API_VERSION
	.align		4
        /*0000*/ 	.byte	0x04, 0x37
        /*0002*/ 	.short	(.L_8 - .L_7)
.L_7:
        /*0004*/ 	.word	0x00000082


	//----- nvinfo : EIATTR_SPARSE_MMA_MASK
	.align		4
.L_8:
        /*0008*/ 	.byte	0x03, 0x50
        /*000a*/ 	.short	0x0000


	//----- nvinfo : EIATTR_MAXREG_COUNT
	.align		4
        /*000c*/ 	.byte	0x03, 0x1b
        /*000e*/ 	.short	0x00ff


	//----- nvinfo : EIATTR_EXTERNS
	.align		4
        /*0010*/ 	.byte	0x04, 0x0f
        /*0012*/ 	.short	(.L_10 - .L_9)


	//   ....[0]....
	.align		4
.L_9:
        /*0014*/ 	.word	index@(vprintf)


	//----- nvinfo : EIATTR_MERCURY_ISA_VERSION
	.align		4
.L_10:
        /*0018*/ 	.byte	0x03, 0x5f
        /*001a*/ 	.short	0x0101


	//----- nvinfo : EIATTR_VRC_CTA_INIT_COUNT
	.align		4
        /*001c*/ 	.byte	0x02, 0x4a
	.zero		1
	.zero		1


	//----- nvinfo : EIATTR_SYSCALL_OFFSETS
	.align		4
        /*0020*/ 	.byte	0x04, 0x46
        /*0022*/ 	.short	(.L_12 - .L_11)


	//   ....[0]....
.L_11:
        /*0024*/ 	.word	0x000000e0


	//----- nvinfo : EIATTR_EXIT_INSTR_OFFSETS
	.align		4
.L_12:
        /*0028*/ 	.byte	0x04, 0x1c
        /*002a*/ 	.short	(.L_14 - .L_13)


	//   ....[0]....
.L_13:
        /*002c*/ 	.word	0x000000f0


	//----- nvinfo : EIATTR_SW_WAR
	.align		4
.L_14:
        /*0030*/ 	.byte	0x04, 0x36
        /*0032*/ 	.short	(.L_16 - .L_15)
.L_15:
        /*0034*/ 	.word	0x00000008
.L_16:


//--------------------- .nv.callgraph             --------------------------
	.section	.nv.callgraph,"",@"SHT_CUDA_CALLGRAPH"
	.align	4
	.sectionentsize	8
	.align		4
        /*0000*/ 	.word	0x00000000
	.align		4
        /*0004*/ 	.word	0xffffffff
	.align		4
        /*0008*/ 	.word	index@(_Z12helloFromGPUv)
	.align		4
        /*000c*/ 	.word	index@(vprintf)
	.align		4
        /*0010*/ 	.word	0x00000000
	.align		4
        /*0014*/ 	.word	0xfffffffe
	.align		4
        /*0018*/ 	.word	0x00000000
	.align		4
        /*001c*/ 	.word	0xfffffffd
	.align		4
        /*0020*/ 	.word	0x00000000
	.align		4
        /*0024*/ 	.word	0xfffffffc


//--------------------- .nv.constant4             --------------------------
	.section	.nv.constant4,"a",@progbits
	.align	8
	.align		8
.nv.constant4:
        /*0000*/ 	.dword	vprintf
	.align		8
        /*0008*/ 	.dword	$str


//--------------------- .text._Z12helloFromGPUv   --------------------------
	.section	.text._Z12helloFromGPUv,"ax",@progbits
	.align	128
        .global         _Z12helloFromGPUv
        .type           _Z12helloFromGPUv,@function
        .size           _Z12helloFromGPUv,(.L_x_2 - _Z12helloFromGPUv)
        .other          _Z12helloFromGPUv,@"STO_CUDA_ENTRY STV_DEFAULT"
_Z12helloFromGPUv:
.text._Z12helloFromGPUv:
[----:B------:R-:W0:Y:S01]  /*0000*/  LDC R1, c[0x0][0x37c] ;  /* 0x0000df00ff017b82 */ /* 0x000e220000000800 */
[----:B------:R-:W1:Y:S01]  /*0010*/  S2R R8, SR_TID.X ;  /* 0x0000000000087919 */ /* 0x000e620000002100 */
[----:B0-----:R-:W-:Y:S01]  /*0020*/  VIADD R1, R1, 0xfffffff8 ;  /* 0xfffffff801017836 */ /* 0x001fe20000000000 */
[----:B------:R-:W-:Y:S01]  /*0030*/  MOV R0, 0x0 ;  /* 0x0000000000007802 */ /* 0x000fe20000000f00 */
[----:B------:R-:W0:Y:S04]  /*0040*/  LDCU UR4, c[0x0][0x2f8] ;  /* 0x00005f00ff0477ac */ /* 0x000e280008000800 */
[----:B------:R2:W3:Y:S01]  /*0050*/  LDC.64 R2, c[0x4][R0] ;  /* 0x0100000000027b82 */ /* 0x0004e20000000a00 */
[----:B------:R-:W4:Y:S01]  /*0060*/  LDCU.64 UR6, c[0x4][0x8] ;  /* 0x01000100ff0677ac */ /* 0x000f220008000a00 */
[----:B------:R-:W5:Y:S01]  /*0070*/  LDCU UR5, c[0x0][0x2fc] ;  /* 0x00005f80ff0577ac */ /* 0x000f620008000800 */
[----:B0-----:R-:W-:Y:S01]  /*0080*/  IADD3 R6, P0, PT, R1, UR4, RZ ;  /* 0x0000000401067c10 */ /* 0x001fe2000ff1e0ff */
[----:B----4-:R-:W-:Y:S01]  /*0090*/  IMAD.U32 R4, RZ, RZ, UR6 ;  /* 0x00000006ff047e24 */ /* 0x010fe2000f8e00ff */
[----:B------:R-:W-:-:S03]  /*00a0*/  MOV R5, UR7 ;  /* 0x0000000700057c02 */ /* 0x000fc60008000f00 */
[----:B-----5:R-:W-:Y:S01]  /*00b0*/  IMAD.X R7, RZ, RZ, UR5, P0 ;  /* 0x00000005ff077e24 */ /* 0x020fe200080e06ff */
[----:B-1----:R2:W-:Y:S07]  /*00c0*/  STL [R1], R8 ;  /* 0x0000000801007387 */ /* 0x0025ee0000100800 */
[----:B------:R-:W-:-:S07]  /*00d0*/  LEPC R20, `(.L_x_0) ;  /* 0x000000001014794e */ /* 0x000fce0000000000 */
[----:B--23--:R-:W-:Y:S05]  /*00e0*/  CALL.ABS.NOINC R2 ;  /* 0x0000000002007343 */ /* 0x00cfea0003c00000 */
.L_x_0:
[----:B------:R-:W-:Y:S05]  /*00f0*/  EXIT ;  /* 0x000000000000794d */ /* 0x000fea0003800000 */
.L_x_1:
[----:B------:R-:W-:-:S00]  /*0100*/  BRA `(.L_x_1) ;  /* 0xfffffffc00fc7947 */ /* 0x000fc0000383ffff */
[----:B------:R-:W-:-:S00]  /*0110*/  NOP ;  /* 0x0000000000007918 */ /* 0x000fc00000000000 */
        /* <DEDUP_REMOVED lines=14> */
.L_x_2:


//--------------------- .nv.global.init           --------------------------
	.section	.nv.global.init,"aw",@progbits
.nv.global.init:
	.type		$str,@object
	.size		$str,(.L_0 - $str)
$str:
        /*0000*/ 	.byte	0x48, 0x65, 0x6c, 0x6c, 0x6f, 0x2c, 0x20, 0x57, 0x6f, 0x72, 0x6c, 0x64, 0x21, 0x20, 0x66, 0x72
        /*0010*/ 	.byte	0x6f, 0x6d, 0x20, 0x74, 0x68, 0x72, 0x65, 0x61, 0x64, 0x20, 0x25, 0x64, 0x0a, 0x00
.L_0:


//--------------------- .nv.shared.reserved.0     --------------------------
	.section	.nv.shared.reserved.0,"aw",@nobits
	.weak		__nv_reservedSMEM_offset_0_alias
	.size		__nv_reservedSMEM_offset_0_alias, 0, 64
	.other		__nv_reservedSMEM_offset_0_alias,@"STO_CUDA_RESERVED_SHARED STV_DEFAULT"
__nv_reservedSMEM_offset_0_alias:
	.zero		0
	.zero		64


//--------------------- .nv.constant0._Z12helloFromGPUv --------------------------
	.section	.nv.constant0._Z12helloFromGPUv,"a",@progbits
	.sectionflags	@""
	.align	4
.nv.constant0._Z12helloFromGPUv:
	.zero		896


//--------------------- SYMBOLS --------------------------

	.type		.nv.reservedSmem.offset0,@object
	.size		.nv.reservedSmem.offset0,0x4
	.type		vprintf,@function
